//
// Generated by NVIDIA NVVM Compiler
//
// Compiler Build ID: CL-36424714
// Cuda compilation tools, release 13.0, V13.0.88
// Based on NVVM 20.0.0
//

.version 9.0
.target sm_100
.address_size 64

	// .globl	_Z4stepPmii

.visible .entry _Z4stepPmii(
	.param .u64 .ptr .align 1 _Z4stepPmii_param_0,
	.param .u32 _Z4stepPmii_param_1,
	.param .u32 _Z4stepPmii_param_2
)
{
	.reg .pred 	%p<5>;
	.reg .b32 	%r<13>;
	.reg .b64 	%rd<15>;

	ld.param.u64 	%rd10, [_Z4stepPmii_param_0];
	ld.param.u32 	%r4, [_Z4stepPmii_param_1];
	ld.param.u32 	%r3, [_Z4stepPmii_param_2];
	cvta.to.global.u64 	%rd1, %rd10;
	mov.u32 	%r5, %tid.x;
	mov.u32 	%r6, %ntid.x;
	mov.u32 	%r7, %ctaid.x;
	mad.lo.s32 	%r1, %r6, %r7, %r5;
	xor.b32  	%r2, %r4, %r1;
	setp.le.s32 	%p1, %r2, %r1;
	@%p1 bra 	$L__BB0_6;
	and.b32  	%r8, %r3, %r1;
	setp.ne.s32 	%p2, %r8, 0;
	@%p2 bra 	$L__BB0_4;
	mul.wide.s32 	%rd13, %r1, 8;
	add.s64 	%rd2, %rd1, %rd13;
	ld.global.u64 	%rd3, [%rd2];
	ld.u32 	%r11, [%rd3];
	mul.wide.s32 	%rd14, %r2, 8;
	add.s64 	%rd4, %rd1, %rd14;
	ld.global.u64 	%rd5, [%rd4];
	ld.u32 	%r12, [%rd5];
	setp.le.u32 	%p4, %r11, %r12;
	@%p4 bra 	$L__BB0_6;
	st.global.u64 	[%rd2], %rd5;
	st.global.u64 	[%rd4], %rd3;
	bra.uni 	$L__BB0_6;
$L__BB0_4:
	mul.wide.s32 	%rd11, %r1, 8;
	add.s64 	%rd6, %rd1, %rd11;
	ld.global.u64 	%rd7, [%rd6];
	ld.u32 	%r9, [%rd7];
	mul.wide.s32 	%rd12, %r2, 8;
	add.s64 	%rd8, %rd1, %rd12;
	ld.global.u64 	%rd9, [%rd8];
	ld.u32 	%r10, [%rd9];
	setp.ge.u32 	%p3, %r9, %r10;
	@%p3 bra 	$L__BB0_6;
	st.global.u64 	[%rd6], %rd9;
	st.global.u64 	[%rd8], %rd7;
$L__BB0_6:
	ret;

}


// ===== COMPILED SASS (sm_100) =====

	.target	sm_100

	.elftype	@"ET_EXEC"


//--------------------- .note.nv.tkinfo           --------------------------
	.section	.note.nv.tkinfo,"",@"SHT_NOTE"
	.sectionflags	@"SHF_NOTE_NV_TKINFO"
	.tkinfo
        /*0018*/ 	.word	0x00000002
        /*0030*/ 	.string	""
        /*0030*/ 	.string	"ptxas"
        /*0030*/ 	.string	"Cuda compilation tools, release 13.0, V13.0.88"
        /*0030*/ 	.string	"Build cuda_13.0.r13.0/compiler.36424714_0"
        /*0030*/ 	.string	"-arch sm_100 -m 64 "



//--------------------- .note.nv.cuinfo           --------------------------
	.section	.note.nv.cuinfo,"",@"SHT_NOTE"
	.sectionflags	@"SHF_NOTE_NV_CUINFO"
        /*0018*/ 	.short	0x0002
        /*001a*/ 	.short	0x0064
        /*001c*/ 	.short	0x0082
	.zero		2


//--------------------- .nv.info                  --------------------------
	.section	.nv.info,"",@"SHT_CUDA_INFO"
	.align	4


	//----- nvinfo : EIATTR_REGCOUNT
	.align		4
        /*0000*/ 	.byte	0x04, 0x2f
        /*0002*/ 	.short	(.L_1 - .L_0)
	.align		4
.L_0:
        /*0004*/ 	.word	index@(_Z4stepPmii)
        /*0008*/ 	.word	0x0000000e


	//----- nvinfo : EIATTR_FRAME_SIZE
	.align		4
.L_1:
        /*000c*/ 	.byte	0x04, 0x11
        /*000e*/ 	.short	(.L_3 - .L_2)
	.align		4
.L_2:
        /*0010*/ 	.word	index@(_Z4stepPmii)
        /*0014*/ 	.word	0x00000000


	//----- nvinfo : EIATTR_MIN_STACK_SIZE
	.align		4
.L_3:
        /*0018*/ 	.byte	0x04, 0x12
        /*001a*/ 	.short	(.L_5 - .L_4)
	.align		4
.L_4:
        /*001c*/ 	.word	index@(_Z4stepPmii)
        /*0020*/ 	.word	0x00000000
.L_5:


//--------------------- .nv.compat                --------------------------
	.section	.nv.compat,"",@"SHT_CUDA_COMPAT_INFO"
	.align	4
        /*0000*/ 	.byte	0x02, 0x09, 0x00, 0x00, 0x02, 0x02, 0x01, 0x00, 0x02, 0x05, 0x05, 0x00, 0x03, 0x07, 0x01, 0x01
        /*0010*/ 	.byte	0x02, 0x03, 0x00, 0x00, 0x02, 0x06, 0x01, 0x00, 0x04, 0x0b, 0x08, 0x00, 0x09, 0x00, 0x00, 0x00
        /*0020*/ 	.byte	0x00, 0x00, 0x00, 0x00


//--------------------- .nv.info._Z4stepPmii      --------------------------
	.section	.nv.info._Z4stepPmii,"",@"SHT_CUDA_INFO"
	.sectionflags	@""
	.align	4


	//----- nvinfo : EIATTR_CUDA_API_VERSION
	.align		4
        /*0000*/ 	.byte	0x04, 0x37
        /*0002*/ 	.short	(.L_7 - .L_6)
.L_6:
        /*0004*/ 	.word	0x00000082


	//----- nvinfo : EIATTR_KPARAM_INFO
	.align		4
.L_7:
        /*0008*/ 	.byte	0x04, 0x17
        /*000a*/ 	.short	(.L_9 - .L_8)
.L_8:
        /*000c*/ 	.word	0x00000000
        /*0010*/ 	.short	0x0002
        /*0012*/ 	.short	0x000c
        /*0014*/ 	.byte	0x00, 0xf0, 0x11, 0x00


	//----- nvinfo : EIATTR_KPARAM_INFO
	.align		4
.L_9:
        /*0018*/ 	.byte	0x04, 0x17
        /*001a*/ 	.short	(.L_11 - .L_10)
.L_10:
        /*001c*/ 	.word	0x00000000
        /*0020*/ 	.short	0x0001
        /*0022*/ 	.short	0x0008
        /*0024*/ 	.byte	0x00, 0xf0, 0x11, 0x00


	//----- nvinfo : EIATTR_KPARAM_INFO
	.align		4
.L_11:
        /*0028*/ 	.byte	0x04, 0x17
        /*002a*/ 	.short	(.L_13 - .L_12)
.L_12:
        /*002c*/ 	.word	0x00000000
        /*0030*/ 	.short	0x0000
        /*0032*/ 	.short	0x0000
        /*0034*/ 	.byte	0x00, 0xf5, 0x21, 0x00


	//----- nvinfo : EIATTR_SPARSE_MMA_MASK
	.align		4
.L_13:
        /*0038*/ 	.byte	0x03, 0x50
        /*003a*/ 	.short	0x0000


	//----- nvinfo : EIATTR_MAXREG_COUNT
	.align		4
        /*003c*/ 	.byte	0x03, 0x1b
        /*003e*/ 	.short	0x00ff


	//----- nvinfo : EIATTR_MERCURY_ISA_VERSION
	.align		4
        /*0040*/ 	.byte	0x03, 0x5f
        /*0042*/ 	.short	0x0101


	//----- nvinfo : EIATTR_VRC_CTA_INIT_COUNT
	.align		4
        /*0044*/ 	.byte	0x02, 0x4a
	.zero		1
	.zero		1


	//----- nvinfo : EIATTR_EXIT_INSTR_OFFSETS
	.align		4
        /*0048*/ 	.byte	0x04, 0x1c
        /*004a*/ 	.short	(.L_15 - .L_14)


	//   ....[0]....
.L_14:
        /*004c*/ 	.word	0x00000080


	//   ....[1]....
        /*0050*/ 	.word	0x00000150


	//   ....[2]....
        /*0054*/ 	.word	0x00000180


	//   ....[3]....
        /*0058*/ 	.word	0x00000210


	//   ....[4]....
        /*005c*/ 	.word	0x00000240


	//----- nvinfo : EIATTR_CRS_STACK_SIZE
	.align		4
.L_15:
        /*0060*/ 	.byte	0x04, 0x1e
        /*0062*/ 	.short	(.L_17 - .L_16)
.L_16:
        /*0064*/ 	.word	0x00000000


	//----- nvinfo : EIATTR_CBANK_PARAM_SIZE
	.align		4
.L_17:
        /*0068*/ 	.byte	0x03, 0x19
        /*006a*/ 	.short	0x0010


	//----- nvinfo : EIATTR_PARAM_CBANK
	.align		4
        /*006c*/ 	.byte	0x04, 0x0a
        /*006e*/ 	.short	(.L_19 - .L_18)
	.align		4
.L_18:
        /*0070*/ 	.word	index@(.nv.constant0._Z4stepPmii)
        /*0074*/ 	.short	0x0380
        /*0076*/ 	.short	0x0010


	//----- nvinfo : EIATTR_SW_WAR
	.align		4
.L_19:
        /*0078*/ 	.byte	0x04, 0x36
        /*007a*/ 	.short	(.L_21 - .L_20)
.L_20:
        /*007c*/ 	.word	0x00000008
.L_21:


//--------------------- .nv.callgraph             --------------------------
	.section	.nv.callgraph,"",@"SHT_CUDA_CALLGRAPH"
	.align	4
	.sectionentsize	8
	.align		4
        /*0000*/ 	.word	0x00000000
	.align		4
        /*0004*/ 	.word	0xffffffff
	.align		4
        /*0008*/ 	.word	0x00000000
	.align		4
        /*000c*/ 	.word	0xfffffffe
	.align		4
        /*0010*/ 	.word	0x00000000
	.align		4
        /*0014*/ 	.word	0xfffffffd
	.align		4
        /*0018*/ 	.word	0x00000000
	.align		4
        /*001c*/ 	.word	0xfffffffc


//--------------------- .text._Z4stepPmii         --------------------------
	.section	.text._Z4stepPmii,"ax",@progbits
	.align	128
        .global         _Z4stepPmii
        .type           _Z4stepPmii,@function
        .size           _Z4stepPmii,(.L_x_2 - _Z4stepPmii)
        .other          _Z4stepPmii,@"STO_CUDA_ENTRY STV_DEFAULT"
_Z4stepPmii:
.text._Z4stepPmii:
[----:B------:R-:W-:Y:S01]  /*0000*/  LDC R1, c[0x0][0x37c] ;  /* 0x0000df00ff017b82 */ /* 0x000fe20000000800 */
[----:B------:R-:W0:Y:S01]  /*0010*/  S2R R5, SR_TID.X ;  /* 0x0000000000057919 */ /* 0x000e220000002100 */
[----:B------:R-:W0:Y:S01]  /*0020*/  LDCU UR4, c[0x0][0x360] ;  /* 0x00006c00ff0477ac */ /* 0x000e220008000800 */
[----:B------:R-:W0:Y:S01]  /*0030*/  S2R R0, SR_CTAID.X ;  /* 0x0000000000007919 */ /* 0x000e220000002500 */
[----:B------:R-:W1:Y:S01]  /*0040*/  LDCU UR5, c[0x0][0x388] ;  /* 0x00007100ff0577ac */ /* 0x000e620008000800 */
[----:B0-----:R-:W-:-:S05]  /*0050*/  IMAD R5, R0, UR4, R5 ;  /* 0x0000000400057c24 */ /* 0x001fca000f8e0205 */
[----:B-1----:R-:W-:-:S04]  /*0060*/  LOP3.LUT R9, R5, UR5, RZ, 0x3c, !PT ;  /* 0x0000000505097c12 */ /* 0x002fc8000f8e3cff */
[----:B------:R-:W-:-:S13]  /*0070*/  ISETP.GT.AND P0, PT, R9, R5, PT ;  /* 0x000000050900720c */ /* 0x000fda0003f04270 */
[----:B------:R-:W-:Y:S05]  /*0080*/  @!P0 EXIT ;  /* 0x000000000000894d */ /* 0x000fea0003800000 */
[----:B------:R-:W0:Y:S02]  /*0090*/  LDCU UR4, c[0x0][0x38c] ;  /* 0x00007180ff0477ac */ /* 0x000e240008000800 */
[----:B0-----:R-:W-:Y:S01]  /*00a0*/  LOP3.LUT P0, RZ, R5, UR4, RZ, 0xc0, !PT ;  /* 0x0000000405ff7c12 */ /* 0x001fe2000f80c0ff */
[----:B------:R-:W0:-:S12]  /*00b0*/  LDCU.64 UR4, c[0x0][0x358] ;  /* 0x00006b00ff0477ac */ /* 0x000e180008000a00 */
[----:B------:R-:W-:Y:S05]  /*00c0*/  @P0 BRA `(.L_x_0) ;  /* 0x0000000000300947 */ /* 0x000fea0003800000 */
[----:B------:R-:W1:Y:S02]  /*00d0*/  LDC.64 R6, c[0x0][0x380] ;  /* 0x0000e000ff067b82 */ /* 0x000e640000000a00 */
[----:B-1----:R-:W-:-:S04]  /*00e0*/  IMAD.WIDE R2, R5, 0x8, R6 ;  /* 0x0000000805027825 */ /* 0x002fc800078e0206 */
[----:B------:R-:W-:Y:S01]  /*00f0*/  IMAD.WIDE R6, R9, 0x8, R6 ;  /* 0x0000000809067825 */ /* 0x000fe200078e0206 */
[----:B0-----:R-:W2:Y:S04]  /*0100*/  LDG.E.64 R4, desc[UR4][R2.64] ;  /* 0x0000000402047981 */ /* 0x001ea8000c1e1b00 */
[----:B------:R-:W3:Y:S04]  /*0110*/  LDG.E.64 R8, desc[UR4][R6.64] ;  /* 0x0000000406087981 */ /* 0x000ee8000c1e1b00 */
[----:B--2---:R-:W2:Y:S04]  /*0120*/  LD.E R0, desc[UR4][R4.64] ;  /* 0x0000000404007980 */ /* 0x004ea8000c101900 */
[----:B---3--:R-:W2:Y:S02]  /*0130*/  LD.E R11, desc[UR4][R8.64] ;  /* 0x00000004080b7980 */ /* 0x008ea4000c101900 */
[----:B--2---:R-:W-:-:S13]  /*0140*/  ISETP.GT.U32.AND P0, PT, R0, R11, PT ;  /* 0x0000000b0000720c */ /* 0x004fda0003f04070 */
[----:B------:R-:W-:Y:S05]  /*0150*/  @!P0 EXIT ;  /* 0x000000000000894d */ /* 0x000fea0003800000 */
[----:B------:R-:W-:Y:S04]  /*0160*/  STG.E.64 desc[UR4][R2.64], R8 ;  /* 0x0000000802007986 */ /* 0x000fe8000c101b04 */
[----:B------:R-:W-:Y:S01]  /*0170*/  STG.E.64 desc[UR4][R6.64], R4 ;  /* 0x0000000406007986 */ /* 0x000fe2000c101b04 */
[----:B------:R-:W-:Y:S05]  /*0180*/  EXIT ;  /* 0x000000000000794d */ /* 0x000fea0003800000 */
.L_x_0:
[----:B------:R-:W1:Y:S02]  /*0190*/  LDC.64 R2, c[0x0][0x380] ;  /* 0x0000e000ff027b82 */ /* 0x000e640000000a00 */
[----:B-1----:R-:W-:-:S04]  /*01a0*/  IMAD.WIDE R6, R5, 0x8, R2 ;  /* 0x0000000805067825 */ /* 0x002fc800078e0202 */
[----:B------:R-:W-:Y:S02]  /*01b0*/  IMAD.WIDE R8, R9, 0x8, R2 ;  /* 0x0000000809087825 */ /* 0x000fe400078e0202 */
[----:B0-----:R-:W2:Y:S04]  /*01c0*/  LDG.E.64 R2, desc[UR4][R6.64] ;  /* 0x0000000406027981 */ /* 0x001ea8000c1e1b00 */
[----:B------:R-:W3:Y:S04]  /*01d0*/  LDG.E.64 R4, desc[UR4][R8.64] ;  /* 0x0000000408047981 */ /* 0x000ee8000c1e1b00 */
[----:B--2---:R-:W2:Y:S04]  /*01e0*/  LD.E R0, desc[UR4][R2.64] ;  /* 0x0000000402007980 */ /* 0x004ea8000c101900 */
[----:B---3--:R-:W2:Y:S02]  /*01f0*/  LD.E R11, desc[UR4][R4.64] ;  /* 0x00000004040b7980 */ /* 0x008ea4000c101900 */
[----:B--2---:R-:W-:-:S13]  /*0200*/  ISETP.GE.U32.AND P0, PT, R0, R11, PT ;  /* 0x0000000b0000720c */ /* 0x004fda0003f06070 */
[----:B------:R-:W-:Y:S05]  /*0210*/  @P0 EXIT ;  /* 0x000000000000094d */ /* 0x000fea0003800000 */
[----:B------:R-:W-:Y:S04]  /*0220*/  STG.E.64 desc[UR4][R6.64], R4 ;  /* 0x0000000406007986 */ /* 0x000fe8000c101b04 */
[----:B------:R-:W-:Y:S01]  /*0230*/  STG.E.64 desc[UR4][R8.64], R2 ;  /* 0x0000000208007986 */ /* 0x000fe2000c101b04 */
[----:B------:R-:W-:Y:S05]  /*0240*/  EXIT ;  /* 0x000000000000794d */ /* 0x000fea0003800000 */
.L_x_1:
[----:B------:R-:W-:-:S00]  /*0250*/  BRA `(.L_x_1) ;  /* 0xfffffffc00fc7947 */ /* 0x000fc0000383ffff */
[----:B------:R-:W-:-:S00]  /*0260*/  NOP ;  /* 0x0000000000007918 */ /* 0x000fc00000000000 */
        /* <DEDUP_REMOVED lines=9> */
.L_x_2:


//--------------------- .nv.shared.reserved.0     --------------------------
	.section	.nv.shared.reserved.0,"aw",@nobits
	.weak		__nv_reservedSMEM_offset_0_alias
	.size		__nv_reservedSMEM_offset_0_alias, 0, 64
	.other		__nv_reservedSMEM_offset_0_alias,@"STO_CUDA_RESERVED_SHARED STV_DEFAULT"
__nv_reservedSMEM_offset_0_alias:
	.zero		0
	.zero		64


//--------------------- .nv.constant0._Z4stepPmii --------------------------
	.section	.nv.constant0._Z4stepPmii,"a",@progbits
	.sectionflags	@""
	.align	4
.nv.constant0._Z4stepPmii:
	.zero		912


//--------------------- SYMBOLS --------------------------

	.type		.nv.reservedSmem.offset0,@object
	.size		.nv.reservedSmem.offset0,0x4
